//
// Generated by NVIDIA NVVM Compiler
//
// Compiler Build ID: CL-36424714
// Cuda compilation tools, release 13.0, V13.0.88
// Based on NVVM 20.0.0
//

.version 9.0
.target sm_100
.address_size 64

	// .globl	_Z15evenPhaseKernelPii

.visible .entry _Z15evenPhaseKernelPii(
	.param .u64 .ptr .align 1 _Z15evenPhaseKernelPii_param_0,
	.param .u32 _Z15evenPhaseKernelPii_param_1
)
{
	.reg .pred 	%p<5>;
	.reg .b32 	%r<15>;
	.reg .b64 	%rd<5>;

	ld.param.u64 	%rd2, [_Z15evenPhaseKernelPii_param_0];
	ld.param.u32 	%r4, [_Z15evenPhaseKernelPii_param_1];
	mov.u32 	%r6, %ctaid.x;
	mov.u32 	%r7, %ntid.x;
	mov.u32 	%r8, %tid.x;
	mad.lo.s32 	%r9, %r6, %r7, %r8;
	shr.u32 	%r11, %r4, 31;
	add.s32 	%r12, %r4, %r11;
	shr.s32 	%r13, %r12, 1;
	setp.ge.s32 	%p1, %r9, %r13;
	shl.b32 	%r1, %r9, 1;
	add.s32 	%r14, %r4, -1;
	setp.ge.s32 	%p2, %r1, %r14;
	or.pred  	%p3, %p1, %p2;
	@%p3 bra 	$L__BB0_3;
	cvta.to.global.u64 	%rd3, %rd2;
	mul.wide.s32 	%rd4, %r1, 4;
	add.s64 	%rd1, %rd3, %rd4;
	ld.global.u32 	%r2, [%rd1];
	ld.global.u32 	%r3, [%rd1+4];
	setp.le.s32 	%p4, %r2, %r3;
	@%p4 bra 	$L__BB0_3;
	st.global.u32 	[%rd1], %r3;
	st.global.u32 	[%rd1+4], %r2;
$L__BB0_3:
	ret;

}
	// .globl	_Z14oddPhaseKernelPii
.visible .entry _Z14oddPhaseKernelPii(
	.param .u64 .ptr .align 1 _Z14oddPhaseKernelPii_param_0,
	.param .u32 _Z14oddPhaseKernelPii_param_1
)
{
	.reg .pred 	%p<5>;
	.reg .b32 	%r<16>;
	.reg .b64 	%rd<5>;

	ld.param.u64 	%rd2, [_Z14oddPhaseKernelPii_param_0];
	ld.param.u32 	%r4, [_Z14oddPhaseKernelPii_param_1];
	mov.u32 	%r6, %ctaid.x;
	mov.u32 	%r7, %ntid.x;
	mov.u32 	%r8, %tid.x;
	mad.lo.s32 	%r9, %r6, %r7, %r8;
	shr.u32 	%r11, %r4, 31;
	add.s32 	%r12, %r4, %r11;
	shr.s32 	%r13, %r12, 1;
	setp.ge.s32 	%p1, %r9, %r13;
	shl.b32 	%r1, %r9, 1;
	or.b32  	%r14, %r1, 1;
	add.s32 	%r15, %r4, -1;
	setp.ge.s32 	%p2, %r14, %r15;
	or.pred  	%p3, %p1, %p2;
	@%p3 bra 	$L__BB1_3;
	cvta.to.global.u64 	%rd3, %rd2;
	mul.wide.s32 	%rd4, %r1, 4;
	add.s64 	%rd1, %rd3, %rd4;
	ld.global.u32 	%r2, [%rd1+4];
	ld.global.u32 	%r3, [%rd1+8];
	setp.le.s32 	%p4, %r2, %r3;
	@%p4 bra 	$L__BB1_3;
	st.global.u32 	[%rd1+4], %r3;
	st.global.u32 	[%rd1+8], %r2;
$L__BB1_3:
	ret;

}


// ===== COMPILED SASS (sm_100) =====

	.target	sm_100

	.elftype	@"ET_EXEC"


//--------------------- .note.nv.tkinfo           --------------------------
	.section	.note.nv.tkinfo,"",@"SHT_NOTE"
	.sectionflags	@"SHF_NOTE_NV_TKINFO"
	.tkinfo
        /*0018*/ 	.word	0x00000002
        /*0030*/ 	.string	""
        /*0030*/ 	.string	"ptxas"
        /*0030*/ 	.string	"Cuda compilation tools, release 13.0, V13.0.88"
        /*0030*/ 	.string	"Build cuda_13.0.r13.0/compiler.36424714_0"
        /*0030*/ 	.string	"-arch sm_100 -m 64 "



//--------------------- .note.nv.cuinfo           --------------------------
	.section	.note.nv.cuinfo,"",@"SHT_NOTE"
	.sectionflags	@"SHF_NOTE_NV_CUINFO"
        /*0018*/ 	.short	0x0002
        /*001a*/ 	.short	0x0064
        /*001c*/ 	.short	0x0082
	.zero		2


//--------------------- .nv.info                  --------------------------
	.section	.nv.info,"",@"SHT_CUDA_INFO"
	.align	4


	//----- nvinfo : EIATTR_REGCOUNT
	.align		4
        /*0000*/ 	.byte	0x04, 0x2f
        /*0002*/ 	.short	(.L_1 - .L_0)
	.align		4
.L_0:
        /*0004*/ 	.word	index@(_Z15evenPhaseKernelPii)
        /*0008*/ 	.word	0x00000008


	//----- nvinfo : EIATTR_FRAME_SIZE
	.align		4
.L_1:
        /*000c*/ 	.byte	0x04, 0x11
        /*000e*/ 	.short	(.L_3 - .L_2)
	.align		4
.L_2:
        /*0010*/ 	.word	index@(_Z15evenPhaseKernelPii)
        /*0014*/ 	.word	0x00000000


	//----- nvinfo : EIATTR_REGCOUNT
	.align		4
.L_3:
        /*0018*/ 	.byte	0x04, 0x2f
        /*001a*/ 	.short	(.L_5 - .L_4)
	.align		4
.L_4:
        /*001c*/ 	.word	index@(_Z14oddPhaseKernelPii)
        /*0020*/ 	.word	0x00000008


	//----- nvinfo : EIATTR_FRAME_SIZE
	.align		4
.L_5:
        /*0024*/ 	.byte	0x04, 0x11
        /*0026*/ 	.short	(.L_7 - .L_6)
	.align		4
.L_6:
        /*0028*/ 	.word	index@(_Z14oddPhaseKernelPii)
        /*002c*/ 	.word	0x00000000


	//----- nvinfo : EIATTR_MIN_STACK_SIZE
	.align		4
.L_7:
        /*0030*/ 	.byte	0x04, 0x12
        /*0032*/ 	.short	(.L_9 - .L_8)
	.align		4
.L_8:
        /*0034*/ 	.word	index@(_Z14oddPhaseKernelPii)
        /*0038*/ 	.word	0x00000000


	//----- nvinfo : EIATTR_MIN_STACK_SIZE
	.align		4
.L_9:
        /*003c*/ 	.byte	0x04, 0x12
        /*003e*/ 	.short	(.L_11 - .L_10)
	.align		4
.L_10:
        /*0040*/ 	.word	index@(_Z15evenPhaseKernelPii)
        /*0044*/ 	.word	0x00000000
.L_11:


//--------------------- .nv.compat                --------------------------
	.section	.nv.compat,"",@"SHT_CUDA_COMPAT_INFO"
	.align	4
        /*0000*/ 	.byte	0x02, 0x09, 0x00, 0x00, 0x02, 0x02, 0x01, 0x00, 0x02, 0x05, 0x05, 0x00, 0x03, 0x07, 0x01, 0x01
        /*0010*/ 	.byte	0x02, 0x03, 0x00, 0x00, 0x02, 0x06, 0x01, 0x00, 0x04, 0x0b, 0x08, 0x00, 0x09, 0x00, 0x00, 0x00
        /*0020*/ 	.byte	0x00, 0x00, 0x00, 0x00


//--------------------- .nv.info._Z14oddPhaseKernelPii --------------------------
	.section	.nv.info._Z14oddPhaseKernelPii,"",@"SHT_CUDA_INFO"
	.sectionflags	@""
	.align	4


	//----- nvinfo : EIATTR_CUDA_API_VERSION
	.align		4
        /*0000*/ 	.byte	0x04, 0x37
        /*0002*/ 	.short	(.L_13 - .L_12)
.L_12:
        /*0004*/ 	.word	0x00000082


	//----- nvinfo : EIATTR_KPARAM_INFO
	.align		4
.L_13:
        /*0008*/ 	.byte	0x04, 0x17
        /*000a*/ 	.short	(.L_15 - .L_14)
.L_14:
        /*000c*/ 	.word	0x00000000
        /*0010*/ 	.short	0x0001
        /*0012*/ 	.short	0x0008
        /*0014*/ 	.byte	0x00, 0xf0, 0x11, 0x00


	//----- nvinfo : EIATTR_KPARAM_INFO
	.align		4
.L_15:
        /*0018*/ 	.byte	0x04, 0x17
        /*001a*/ 	.short	(.L_17 - .L_16)
.L_16:
        /*001c*/ 	.word	0x00000000
        /*0020*/ 	.short	0x0000
        /*0022*/ 	.short	0x0000
        /*0024*/ 	.byte	0x00, 0xf5, 0x21, 0x00


	//----- nvinfo : EIATTR_SPARSE_MMA_MASK
	.align		4
.L_17:
        /*0028*/ 	.byte	0x03, 0x50
        /*002a*/ 	.short	0x0000


	//----- nvinfo : EIATTR_MAXREG_COUNT
	.align		4
        /*002c*/ 	.byte	0x03, 0x1b
        /*002e*/ 	.short	0x00ff


	//----- nvinfo : EIATTR_MERCURY_ISA_VERSION
	.align		4
        /*0030*/ 	.byte	0x03, 0x5f
        /*0032*/ 	.short	0x0101


	//----- nvinfo : EIATTR_VRC_CTA_INIT_COUNT
	.align		4
        /*0034*/ 	.byte	0x02, 0x4a
	.zero		1
	.zero		1


	//----- nvinfo : EIATTR_EXIT_INSTR_OFFSETS
	.align		4
        /*0038*/ 	.byte	0x04, 0x1c
        /*003a*/ 	.short	(.L_19 - .L_18)


	//   ....[0]....
.L_18:
        /*003c*/ 	.word	0x000000d0


	//   ....[1]....
        /*0040*/ 	.word	0x00000140


	//   ....[2]....
        /*0044*/ 	.word	0x00000170


	//----- nvinfo : EIATTR_CBANK_PARAM_SIZE
	.align		4
.L_19:
        /*0048*/ 	.byte	0x03, 0x19
        /*004a*/ 	.short	0x000c


	//----- nvinfo : EIATTR_PARAM_CBANK
	.align		4
        /*004c*/ 	.byte	0x04, 0x0a
        /*004e*/ 	.short	(.L_21 - .L_20)
	.align		4
.L_20:
        /*0050*/ 	.word	index@(.nv.constant0._Z14oddPhaseKernelPii)
        /*0054*/ 	.short	0x0380
        /*0056*/ 	.short	0x000c


	//----- nvinfo : EIATTR_SW_WAR
	.align		4
.L_21:
        /*0058*/ 	.byte	0x04, 0x36
        /*005a*/ 	.short	(.L_23 - .L_22)
.L_22:
        /*005c*/ 	.word	0x00000008
.L_23:


//--------------------- .nv.info._Z15evenPhaseKernelPii --------------------------
	.section	.nv.info._Z15evenPhaseKernelPii,"",@"SHT_CUDA_INFO"
	.sectionflags	@""
	.align	4


	//----- nvinfo : EIATTR_CUDA_API_VERSION
	.align		4
        /*0000*/ 	.byte	0x04, 0x37
        /*0002*/ 	.short	(.L_25 - .L_24)
.L_24:
        /*0004*/ 	.word	0x00000082


	//----- nvinfo : EIATTR_KPARAM_INFO
	.align		4
.L_25:
        /*0008*/ 	.byte	0x04, 0x17
        /*000a*/ 	.short	(.L_27 - .L_26)
.L_26:
        /*000c*/ 	.word	0x00000000
        /*0010*/ 	.short	0x0001
        /*0012*/ 	.short	0x0008
        /*0014*/ 	.byte	0x00, 0xf0, 0x11, 0x00


	//----- nvinfo : EIATTR_KPARAM_INFO
	.align		4
.L_27:
        /*0018*/ 	.byte	0x04, 0x17
        /*001a*/ 	.short	(.L_29 - .L_28)
.L_28:
        /*001c*/ 	.word	0x00000000
        /*0020*/ 	.short	0x0000
        /*0022*/ 	.short	0x0000
        /*0024*/ 	.byte	0x00, 0xf5, 0x21, 0x00


	//----- nvinfo : EIATTR_SPARSE_MMA_MASK
	.align		4
.L_29:
        /*0028*/ 	.byte	0x03, 0x50
        /*002a*/ 	.short	0x0000


	//----- nvinfo : EIATTR_MAXREG_COUNT
	.align		4
        /*002c*/ 	.byte	0x03, 0x1b
        /*002e*/ 	.short	0x00ff


	//----- nvinfo : EIATTR_MERCURY_ISA_VERSION
	.align		4
        /*0030*/ 	.byte	0x03, 0x5f
        /*0032*/ 	.short	0x0101


	//----- nvinfo : EIATTR_VRC_CTA_INIT_COUNT
	.align		4
        /*0034*/ 	.byte	0x02, 0x4a
	.zero		1
	.zero		1


	//----- nvinfo : EIATTR_EXIT_INSTR_OFFSETS
	.align		4
        /*0038*/ 	.byte	0x04, 0x1c
        /*003a*/ 	.short	(.L_31 - .L_30)


	//   ....[0]....
.L_30:
        /*003c*/ 	.word	0x000000c0


	//   ....[1]....
        /*0040*/ 	.word	0x00000130


	//   ....[2]....
        /*0044*/ 	.word	0x00000160


	//----- nvinfo : EIATTR_CBANK_PARAM_SIZE
	.align		4
.L_31:
        /*0048*/ 	.byte	0x03, 0x19
        /*004a*/ 	.short	0x000c


	//----- nvinfo : EIATTR_PARAM_CBANK
	.align		4
        /*004c*/ 	.byte	0x04, 0x0a
        /*004e*/ 	.short	(.L_33 - .L_32)
	.align		4
.L_32:
        /*0050*/ 	.word	index@(.nv.constant0._Z15evenPhaseKernelPii)
        /*0054*/ 	.short	0x0380
        /*0056*/ 	.short	0x000c


	//----- nvinfo : EIATTR_SW_WAR
	.align		4
.L_33:
        /*0058*/ 	.byte	0x04, 0x36
        /*005a*/ 	.short	(.L_35 - .L_34)
.L_34:
        /*005c*/ 	.word	0x00000008
.L_35:


//--------------------- .nv.callgraph             --------------------------
	.section	.nv.callgraph,"",@"SHT_CUDA_CALLGRAPH"
	.align	4
	.sectionentsize	8
	.align		4
        /*0000*/ 	.word	0x00000000
	.align		4
        /*0004*/ 	.word	0xffffffff
	.align		4
        /*0008*/ 	.word	0x00000000
	.align		4
        /*000c*/ 	.word	0xfffffffe
	.align		4
        /*0010*/ 	.word	0x00000000
	.align		4
        /*0014*/ 	.word	0xfffffffd
	.align		4
        /*0018*/ 	.word	0x00000000
	.align		4
        /*001c*/ 	.word	0xfffffffc


//--------------------- .text._Z14oddPhaseKernelPii --------------------------
	.section	.text._Z14oddPhaseKernelPii,"ax",@progbits
	.align	128
        .global         _Z14oddPhaseKernelPii
        .type           _Z14oddPhaseKernelPii,@function
        .size           _Z14oddPhaseKernelPii,(.L_x_2 - _Z14oddPhaseKernelPii)
        .other          _Z14oddPhaseKernelPii,@"STO_CUDA_ENTRY STV_DEFAULT"
_Z14oddPhaseKernelPii:
.text._Z14oddPhaseKernelPii:
[----:B------:R-:W-:Y:S01]  /*0000*/  LDC R1, c[0x0][0x37c] ;  /* 0x0000df00ff017b82 */ /* 0x000fe20000000800 */
[----:B------:R-:W0:Y:S07]  /*0010*/  S2R R3, SR_TID.X ;  /* 0x0000000000037919 */ /* 0x000e2e0000002100 */
[----:B------:R-:W0:Y:S01]  /*0020*/  S2UR UR4, SR_CTAID.X ;  /* 0x00000000000479c3 */ /* 0x000e220000002500 */
[----:B------:R-:W1:Y:S07]  /*0030*/  LDCU UR5, c[0x0][0x388] ;  /* 0x00007100ff0577ac */ /* 0x000e6e0008000800 */
[----:B------:R-:W0:Y:S02]  /*0040*/  LDC R0, c[0x0][0x360] ;  /* 0x0000d800ff007b82 */ /* 0x000e240000000800 */
[----:B0-----:R-:W-:Y:S01]  /*0050*/  IMAD R0, R0, UR4, R3 ;  /* 0x0000000400007c24 */ /* 0x001fe2000f8e0203 */
[----:B-1----:R-:W-:-:S02]  /*0060*/  ULEA.HI UR4, UR5, UR5, URZ, 0x1 ;  /* 0x0000000505047291 */ /* 0x002fc4000f8f08ff */
[----:B------:R-:W-:Y:S01]  /*0070*/  UIADD3 UR5, UPT, UPT, UR5, -0x1, URZ ;  /* 0xffffffff05057890 */ /* 0x000fe2000fffe0ff */
[----:B------:R-:W-:Y:S01]  /*0080*/  IMAD.SHL.U32 R5, R0, 0x2, RZ ;  /* 0x0000000200057824 */ /* 0x000fe200078e00ff */
[----:B------:R-:W-:-:S04]  /*0090*/  USHF.R.S32.HI UR4, URZ, 0x1, UR4 ;  /* 0x00000001ff047899 */ /* 0x000fc80008011404 */
[----:B------:R-:W-:-:S04]  /*00a0*/  IADD3 R2, PT, PT, R5, 0x1, RZ ;  /* 0x0000000105027810 */ /* 0x000fc80007ffe0ff */
[----:B------:R-:W-:-:S04]  /*00b0*/  ISETP.GE.AND P0, PT, R2, UR5, PT ;  /* 0x0000000502007c0c */ /* 0x000fc8000bf06270 */
[----:B------:R-:W-:-:S13]  /*00c0*/  ISETP.GE.OR P0, PT, R0, UR4, P0 ;  /* 0x0000000400007c0c */ /* 0x000fda0008706670 */
[----:B------:R-:W-:Y:S05]  /*00d0*/  @P0 EXIT ;  /* 0x000000000000094d */ /* 0x000fea0003800000 */
[----:B------:R-:W0:Y:S01]  /*00e0*/  LDC.64 R2, c[0x0][0x380] ;  /* 0x0000e000ff027b82 */ /* 0x000e220000000a00 */
[----:B------:R-:W1:Y:S01]  /*00f0*/  LDCU.64 UR4, c[0x0][0x358] ;  /* 0x00006b00ff0477ac */ /* 0x000e620008000a00 */
[----:B0-----:R-:W-:-:S05]  /*0100*/  IMAD.WIDE R2, R5, 0x4, R2 ;  /* 0x0000000405027825 */ /* 0x001fca00078e0202 */
[----:B-1----:R-:W2:Y:S04]  /*0110*/  LDG.E R5, desc[UR4][R2.64+0x4] ;  /* 0x0000040402057981 */ /* 0x002ea8000c1e1900 */
[----:B------:R-:W2:Y:S02]  /*0120*/  LDG.E R0, desc[UR4][R2.64+0x8] ;  /* 0x0000080402007981 */ /* 0x000ea4000c1e1900 */
[----:B--2---:R-:W-:-:S13]  /*0130*/  ISETP.GT.AND P0, PT, R5, R0, PT ;  /* 0x000000000500720c */ /* 0x004fda0003f04270 */
[----:B------:R-:W-:Y:S05]  /*0140*/  @!P0 EXIT ;  /* 0x000000000000894d */ /* 0x000fea0003800000 */
[----:B------:R-:W-:Y:S04]  /*0150*/  STG.E desc[UR4][R2.64+0x4], R0 ;  /* 0x0000040002007986 */ /* 0x000fe8000c101904 */
[----:B------:R-:W-:Y:S01]  /*0160*/  STG.E desc[UR4][R2.64+0x8], R5 ;  /* 0x0000080502007986 */ /* 0x000fe2000c101904 */
[----:B------:R-:W-:Y:S05]  /*0170*/  EXIT ;  /* 0x000000000000794d */ /* 0x000fea0003800000 */
.L_x_0:
[----:B------:R-:W-:-:S00]  /*0180*/  BRA `(.L_x_0) ;  /* 0xfffffffc00fc7947 */ /* 0x000fc0000383ffff */
[----:B------:R-:W-:-:S00]  /*0190*/  NOP ;  /* 0x0000000000007918 */ /* 0x000fc00000000000 */
        /* <DEDUP_REMOVED lines=14> */
.L_x_2:


//--------------------- .text._Z15evenPhaseKernelPii --------------------------
	.section	.text._Z15evenPhaseKernelPii,"ax",@progbits
	.align	128
        .global         _Z15evenPhaseKernelPii
        .type           _Z15evenPhaseKernelPii,@function
        .size           _Z15evenPhaseKernelPii,(.L_x_3 - _Z15evenPhaseKernelPii)
        .other          _Z15evenPhaseKernelPii,@"STO_CUDA_ENTRY STV_DEFAULT"
_Z15evenPhaseKernelPii:
.text._Z15evenPhaseKernelPii:
[----:B------:R-:W-:Y:S01]  /*0000*/  LDC R1, c[0x0][0x37c] ;  /* 0x0000df00ff017b82 */ /* 0x000fe20000000800 */
[----:B------:R-:W0:Y:S07]  /*0010*/  S2R R3, SR_TID.X ;  /* 0x0000000000037919 */ /* 0x000e2e0000002100 */
[----:B------:R-:W0:Y:S01]  /*0020*/  S2UR UR4, SR_CTAID.X ;  /* 0x00000000000479c3 */ /* 0x000e220000002500 */
[----:B------:R-:W1:Y:S07]  /*0030*/  LDCU UR5, c[0x0][0x388] ;  /* 0x00007100ff0577ac */ /* 0x000e6e0008000800 */
[----:B------:R-:W0:Y:S02]  /*0040*/  LDC R0, c[0x0][0x360] ;  /* 0x0000d800ff007b82 */ /* 0x000e240000000800 */
[----:B0-----:R-:W-:Y:S01]  /*0050*/  IMAD R0, R0, UR4, R3 ;  /* 0x0000000400007c24 */ /* 0x001fe2000f8e0203 */
[----:B-1----:R-:W-:-:S02]  /*0060*/  ULEA.HI UR4, UR5, UR5, URZ, 0x1 ;  /* 0x0000000505047291 */ /* 0x002fc4000f8f08ff */
[----:B------:R-:W-:Y:S02]  /*0070*/  UIADD3 UR5, UPT, UPT, UR5, -0x1, URZ ;  /* 0xffffffff05057890 */ /* 0x000fe4000fffe0ff */
[----:B------:R-:W-:Y:S01]  /*0080*/  SHF.L.U32 R5, R0, 0x1, RZ ;  /* 0x0000000100057819 */ /* 0x000fe200000006ff */
[----:B------:R-:W-:-:S03]  /*0090*/  USHF.R.S32.HI UR4, URZ, 0x1, UR4 ;  /* 0x00000001ff047899 */ /* 0x000fc60008011404 */
        /* <DEDUP_REMOVED lines=13> */
.L_x_1:
        /* <DEDUP_REMOVED lines=9> */
.L_x_3:


//--------------------- .nv.shared.reserved.0     --------------------------
	.section	.nv.shared.reserved.0,"aw",@nobits
	.weak		__nv_reservedSMEM_offset_0_alias
	.size		__nv_reservedSMEM_offset_0_alias, 0, 64
	.other		__nv_reservedSMEM_offset_0_alias,@"STO_CUDA_RESERVED_SHARED STV_DEFAULT"
__nv_reservedSMEM_offset_0_alias:
	.zero		0
	.zero		64


//--------------------- .nv.constant0._Z14oddPhaseKernelPii --------------------------
	.section	.nv.constant0._Z14oddPhaseKernelPii,"a",@progbits
	.sectionflags	@""
	.align	4
.nv.constant0._Z14oddPhaseKernelPii:
	.zero		908


//--------------------- .nv.constant0._Z15evenPhaseKernelPii --------------------------
	.section	.nv.constant0._Z15evenPhaseKernelPii,"a",@progbits
	.sectionflags	@""
	.align	4
.nv.constant0._Z15evenPhaseKernelPii:
	.zero		908


//--------------------- SYMBOLS --------------------------

	.type		.nv.reservedSmem.offset0,@object
	.size		.nv.reservedSmem.offset0,0x4
